//
// Generated by NVIDIA NVVM Compiler
//
// Compiler Build ID: CL-36424714
// Cuda compilation tools, release 13.0, V13.0.88
// Based on NVVM 20.0.0
//

.version 9.0
.target sm_100
.address_size 64

	// .globl	_Z6simplePf

.visible .entry _Z6simplePf(
	.param .u64 .ptr .align 1 _Z6simplePf_param_0
)
{
	.reg .b32 	%r<2>;
	.reg .b32 	%f<2>;
	.reg .b64 	%rd<5>;

	ld.param.u64 	%rd1, [_Z6simplePf_param_0];
	cvta.to.global.u64 	%rd2, %rd1;
	mov.u32 	%r1, %tid.x;
	cvt.rn.f32.u32 	%f1, %r1;
	mul.wide.u32 	%rd3, %r1, 4;
	add.s64 	%rd4, %rd2, %rd3;
	st.global.f32 	[%rd4], %f1;
	ret;

}
	// .globl	_Z5ssqrtPf
.visible .entry _Z5ssqrtPf(
	.param .u64 .ptr .align 1 _Z5ssqrtPf_param_0
)
{
	.reg .b32 	%r<2>;
	.reg .b32 	%f<3>;
	.reg .b64 	%rd<5>;

	ld.param.u64 	%rd1, [_Z5ssqrtPf_param_0];
	cvta.to.global.u64 	%rd2, %rd1;
	mov.u32 	%r1, %tid.x;
	cvt.rn.f32.u32 	%f1, %r1;
	sqrt.rn.f32 	%f2, %f1;
	mul.wide.u32 	%rd3, %r1, 4;
	add.s64 	%rd4, %rd2, %rd3;
	st.global.f32 	[%rd4], %f2;
	ret;

}


// ===== COMPILED SASS (sm_100) =====

	.target	sm_100

	.elftype	@"ET_EXEC"


//--------------------- .note.nv.tkinfo           --------------------------
	.section	.note.nv.tkinfo,"",@"SHT_NOTE"
	.sectionflags	@"SHF_NOTE_NV_TKINFO"
	.tkinfo
        /*0018*/ 	.word	0x00000002
        /*0030*/ 	.string	""
        /*0030*/ 	.string	"ptxas"
        /*0030*/ 	.string	"Cuda compilation tools, release 13.0, V13.0.88"
        /*0030*/ 	.string	"Build cuda_13.0.r13.0/compiler.36424714_0"
        /*0030*/ 	.string	"-arch sm_100 -m 64 "



//--------------------- .note.nv.cuinfo           --------------------------
	.section	.note.nv.cuinfo,"",@"SHT_NOTE"
	.sectionflags	@"SHF_NOTE_NV_CUINFO"
        /*0018*/ 	.short	0x0002
        /*001a*/ 	.short	0x0064
        /*001c*/ 	.short	0x0082
	.zero		2


//--------------------- .nv.info                  --------------------------
	.section	.nv.info,"",@"SHT_CUDA_INFO"
	.align	4


	//----- nvinfo : EIATTR_REGCOUNT
	.align		4
        /*0000*/ 	.byte	0x04, 0x2f
        /*0002*/ 	.short	(.L_1 - .L_0)
	.align		4
.L_0:
        /*0004*/ 	.word	index@(_Z6simplePf)
        /*0008*/ 	.word	0x00000008


	//----- nvinfo : EIATTR_FRAME_SIZE
	.align		4
.L_1:
        /*000c*/ 	.byte	0x04, 0x11
        /*000e*/ 	.short	(.L_3 - .L_2)
	.align		4
.L_2:
        /*0010*/ 	.word	index@(_Z6simplePf)
        /*0014*/ 	.word	0x00000000


	//----- nvinfo : EIATTR_REGCOUNT
	.align		4
.L_3:
        /*0018*/ 	.byte	0x04, 0x2f
        /*001a*/ 	.short	(.L_5 - .L_4)
	.align		4
.L_4:
        /*001c*/ 	.word	index@(_Z5ssqrtPf)
        /*0020*/ 	.word	0x0000000b


	//----- nvinfo : EIATTR_FRAME_SIZE
	.align		4
.L_5:
        /*0024*/ 	.byte	0x04, 0x11
        /*0026*/ 	.short	(.L_7 - .L_6)
	.align		4
.L_6:
        /*0028*/ 	.word	index@($__internal_0_$__cuda_sm20_sqrt_rn_f32_slowpath)
        /*002c*/ 	.word	0x00000000


	//----- nvinfo : EIATTR_FRAME_SIZE
	.align		4
.L_7:
        /*0030*/ 	.byte	0x04, 0x11
        /*0032*/ 	.short	(.L_9 - .L_8)
	.align		4
.L_8:
        /*0034*/ 	.word	index@(_Z5ssqrtPf)
        /*0038*/ 	.word	0x00000000


	//----- nvinfo : EIATTR_MIN_STACK_SIZE
	.align		4
.L_9:
        /*003c*/ 	.byte	0x04, 0x12
        /*003e*/ 	.short	(.L_11 - .L_10)
	.align		4
.L_10:
        /*0040*/ 	.word	index@(_Z5ssqrtPf)
        /*0044*/ 	.word	0x00000000


	//----- nvinfo : EIATTR_MIN_STACK_SIZE
	.align		4
.L_11:
        /*0048*/ 	.byte	0x04, 0x12
        /*004a*/ 	.short	(.L_13 - .L_12)
	.align		4
.L_12:
        /*004c*/ 	.word	index@(_Z6simplePf)
        /*0050*/ 	.word	0x00000000
.L_13:


//--------------------- .nv.compat                --------------------------
	.section	.nv.compat,"",@"SHT_CUDA_COMPAT_INFO"
	.align	4
        /*0000*/ 	.byte	0x02, 0x09, 0x00, 0x00, 0x02, 0x02, 0x01, 0x00, 0x02, 0x05, 0x05, 0x00, 0x03, 0x07, 0x01, 0x01
        /*0010*/ 	.byte	0x02, 0x03, 0x00, 0x00, 0x02, 0x06, 0x01, 0x00, 0x04, 0x0b, 0x08, 0x00, 0x01, 0x00, 0x00, 0x00
        /*0020*/ 	.byte	0x00, 0x00, 0x00, 0x00


//--------------------- .nv.info._Z5ssqrtPf       --------------------------
	.section	.nv.info._Z5ssqrtPf,"",@"SHT_CUDA_INFO"
	.sectionflags	@""
	.align	4


	//----- nvinfo : EIATTR_CUDA_API_VERSION
	.align		4
        /*0000*/ 	.byte	0x04, 0x37
        /*0002*/ 	.short	(.L_15 - .L_14)
.L_14:
        /*0004*/ 	.word	0x00000082


	//----- nvinfo : EIATTR_KPARAM_INFO
	.align		4
.L_15:
        /*0008*/ 	.byte	0x04, 0x17
        /*000a*/ 	.short	(.L_17 - .L_16)
.L_16:
        /*000c*/ 	.word	0x00000000
        /*0010*/ 	.short	0x0000
        /*0012*/ 	.short	0x0000
        /*0014*/ 	.byte	0x00, 0xf5, 0x21, 0x00


	//----- nvinfo : EIATTR_SPARSE_MMA_MASK
	.align		4
.L_17:
        /*0018*/ 	.byte	0x03, 0x50
        /*001a*/ 	.short	0x0000


	//----- nvinfo : EIATTR_MAXREG_COUNT
	.align		4
        /*001c*/ 	.byte	0x03, 0x1b
        /*001e*/ 	.short	0x00ff


	//----- nvinfo : EIATTR_MERCURY_ISA_VERSION
	.align		4
        /*0020*/ 	.byte	0x03, 0x5f
        /*0022*/ 	.short	0x0101


	//----- nvinfo : EIATTR_VRC_CTA_INIT_COUNT
	.align		4
        /*0024*/ 	.byte	0x02, 0x4a
	.zero		1
	.zero		1


	//----- nvinfo : EIATTR_EXIT_INSTR_OFFSETS
	.align		4
        /*0028*/ 	.byte	0x04, 0x1c
        /*002a*/ 	.short	(.L_19 - .L_18)


	//   ....[0]....
.L_18:
        /*002c*/ 	.word	0x00000140


	//----- nvinfo : EIATTR_CRS_STACK_SIZE
	.align		4
.L_19:
        /*0030*/ 	.byte	0x04, 0x1e
        /*0032*/ 	.short	(.L_21 - .L_20)
.L_20:
        /*0034*/ 	.word	0x00000000


	//----- nvinfo : EIATTR_CBANK_PARAM_SIZE
	.align		4
.L_21:
        /*0038*/ 	.byte	0x03, 0x19
        /*003a*/ 	.short	0x0008


	//----- nvinfo : EIATTR_PARAM_CBANK
	.align		4
        /*003c*/ 	.byte	0x04, 0x0a
        /*003e*/ 	.short	(.L_23 - .L_22)
	.align		4
.L_22:
        /*0040*/ 	.word	index@(.nv.constant0._Z5ssqrtPf)
        /*0044*/ 	.short	0x0380
        /*0046*/ 	.short	0x0008


	//----- nvinfo : EIATTR_SW_WAR
	.align		4
.L_23:
        /*0048*/ 	.byte	0x04, 0x36
        /*004a*/ 	.short	(.L_25 - .L_24)
.L_24:
        /*004c*/ 	.word	0x00000008
.L_25:


//--------------------- .nv.info._Z6simplePf      --------------------------
	.section	.nv.info._Z6simplePf,"",@"SHT_CUDA_INFO"
	.sectionflags	@""
	.align	4


	//----- nvinfo : EIATTR_CUDA_API_VERSION
	.align		4
        /*0000*/ 	.byte	0x04, 0x37
        /*0002*/ 	.short	(.L_27 - .L_26)
.L_26:
        /*0004*/ 	.word	0x00000082


	//----- nvinfo : EIATTR_KPARAM_INFO
	.align		4
.L_27:
        /*0008*/ 	.byte	0x04, 0x17
        /*000a*/ 	.short	(.L_29 - .L_28)
.L_28:
        /*000c*/ 	.word	0x00000000
        /*0010*/ 	.short	0x0000
        /*0012*/ 	.short	0x0000
        /*0014*/ 	.byte	0x00, 0xf5, 0x21, 0x00


	//----- nvinfo : EIATTR_SPARSE_MMA_MASK
	.align		4
.L_29:
        /*0018*/ 	.byte	0x03, 0x50
        /*001a*/ 	.short	0x0000


	//----- nvinfo : EIATTR_MAXREG_COUNT
	.align		4
        /*001c*/ 	.byte	0x03, 0x1b
        /*001e*/ 	.short	0x00ff


	//----- nvinfo : EIATTR_MERCURY_ISA_VERSION
	.align		4
        /*0020*/ 	.byte	0x03, 0x5f
        /*0022*/ 	.short	0x0101


	//----- nvinfo : EIATTR_VRC_CTA_INIT_COUNT
	.align		4
        /*0024*/ 	.byte	0x02, 0x4a
	.zero		1
	.zero		1


	//----- nvinfo : EIATTR_EXIT_INSTR_OFFSETS
	.align		4
        /*0028*/ 	.byte	0x04, 0x1c
        /*002a*/ 	.short	(.L_31 - .L_30)


	//   ....[0]....
.L_30:
        /*002c*/ 	.word	0x00000070


	//----- nvinfo : EIATTR_CBANK_PARAM_SIZE
	.align		4
.L_31:
        /*0030*/ 	.byte	0x03, 0x19
        /*0032*/ 	.short	0x0008


	//----- nvinfo : EIATTR_PARAM_CBANK
	.align		4
        /*0034*/ 	.byte	0x04, 0x0a
        /*0036*/ 	.short	(.L_33 - .L_32)
	.align		4
.L_32:
        /*0038*/ 	.word	index@(.nv.constant0._Z6simplePf)
        /*003c*/ 	.short	0x0380
        /*003e*/ 	.short	0x0008


	//----- nvinfo : EIATTR_SW_WAR
	.align		4
.L_33:
        /*0040*/ 	.byte	0x04, 0x36
        /*0042*/ 	.short	(.L_35 - .L_34)
.L_34:
        /*0044*/ 	.word	0x00000008
.L_35:


//--------------------- .nv.callgraph             --------------------------
	.section	.nv.callgraph,"",@"SHT_CUDA_CALLGRAPH"
	.align	4
	.sectionentsize	8
	.align		4
        /*0000*/ 	.word	0x00000000
	.align		4
        /*0004*/ 	.word	0xffffffff
	.align		4
        /*0008*/ 	.word	0x00000000
	.align		4
        /*000c*/ 	.word	0xfffffffe
	.align		4
        /*0010*/ 	.word	0x00000000
	.align		4
        /*0014*/ 	.word	0xfffffffd
	.align		4
        /*0018*/ 	.word	0x00000000
	.align		4
        /*001c*/ 	.word	0xfffffffc


//--------------------- .text._Z5ssqrtPf          --------------------------
	.section	.text._Z5ssqrtPf,"ax",@progbits
	.align	128
        .global         _Z5ssqrtPf
        .type           _Z5ssqrtPf,@function
        .size           _Z5ssqrtPf,(.L_x_6 - _Z5ssqrtPf)
        .other          _Z5ssqrtPf,@"STO_CUDA_ENTRY STV_DEFAULT"
_Z5ssqrtPf:
.text._Z5ssqrtPf:
[----:B------:R-:W-:Y:S01]  /*0000*/  LDC R1, c[0x0][0x37c] ;  /* 0x0000df00ff017b82 */ /* 0x000fe20000000800 */
[----:B------:R-:W0:Y:S01]  /*0010*/  S2R R7, SR_TID.X ;  /* 0x0000000000077919 */ /* 0x000e220000002100 */
[----:B------:R-:W1:Y:S01]  /*0020*/  LDCU.64 UR4, c[0x0][0x358] ;  /* 0x00006b00ff0477ac */ /* 0x000e620008000a00 */
[----:B------:R-:W-:Y:S01]  /*0030*/  BSSY.RECONVERGENT B0, `(.L_x_0) ;  /* 0x000000d000007945 */ /* 0x000fe20003800200 */
[----:B0-----:R-:W-:-:S04]  /*0040*/  I2FP.F32.U32 R0, R7 ;  /* 0x0000000700007245 */ /* 0x001fc80000201000 */
[----:B------:R-:W-:Y:S01]  /*0050*/  IADD3 R2, PT, PT, R0, -0xd000000, RZ ;  /* 0xf300000000027810 */ /* 0x000fe20007ffe0ff */
[----:B------:R0:W2:Y:S03]  /*0060*/  MUFU.RSQ R3, R0 ;  /* 0x0000000000037308 */ /* 0x0000a60000001400 */
[----:B------:R-:W-:-:S13]  /*0070*/  ISETP.GT.U32.AND P0, PT, R2, 0x727fffff, PT ;  /* 0x727fffff0200780c */ /* 0x000fda0003f04070 */
[----:B01----:R-:W-:Y:S05]  /*0080*/  @!P0 BRA `(.L_x_1) ;  /* 0x00000000000c8947 */ /* 0x003fea0003800000 */
[----:B------:R-:W-:-:S07]  /*0090*/  MOV R8, 0xb0 ;  /* 0x000000b000087802 */ /* 0x000fce0000000f00 */
[----:B--2---:R-:W-:Y:S05]  /*00a0*/  CALL.REL.NOINC `($__internal_0_$__cuda_sm20_sqrt_rn_f32_slowpath) ;  /* 0x0000000000287944 */ /* 0x004fea0003c00000 */
[----:B------:R-:W-:Y:S05]  /*00b0*/  BRA `(.L_x_2) ;  /* 0x0000000000107947 */ /* 0x000fea0003800000 */
.L_x_1:
[----:B--2---:R-:W-:Y:S01]  /*00c0*/  FMUL.FTZ R5, R0, R3 ;  /* 0x0000000300057220 */ /* 0x004fe20000410000 */
[----:B------:R-:W-:-:S03]  /*00d0*/  FMUL.FTZ R3, R3, 0.5 ;  /* 0x3f00000003037820 */ /* 0x000fc60000410000 */
[----:B------:R-:W-:-:S04]  /*00e0*/  FFMA R0, -R5, R5, R0 ;  /* 0x0000000505007223 */ /* 0x000fc80000000100 */
[----:B------:R-:W-:-:S07]  /*00f0*/  FFMA R5, R0, R3, R5 ;  /* 0x0000000300057223 */ /* 0x000fce0000000005 */
.L_x_2:
[----:B------:R-:W-:Y:S05]  /*0100*/  BSYNC.RECONVERGENT B0 ;  /* 0x0000000000007941 */ /* 0x000fea0003800200 */
.L_x_0:
[----:B------:R-:W0:Y:S02]  /*0110*/  LDC.64 R2, c[0x0][0x380] ;  /* 0x0000e000ff027b82 */ /* 0x000e240000000a00 */
[----:B0-----:R-:W-:-:S05]  /*0120*/  IMAD.WIDE.U32 R2, R7, 0x4, R2 ;  /* 0x0000000407027825 */ /* 0x001fca00078e0002 */
[----:B------:R-:W-:Y:S01]  /*0130*/  STG.E desc[UR4][R2.64], R5 ;  /* 0x0000000502007986 */ /* 0x000fe2000c101904 */
[----:B------:R-:W-:Y:S05]  /*0140*/  EXIT ;  /* 0x000000000000794d */ /* 0x000fea0003800000 */
        .weak           $__internal_0_$__cuda_sm20_sqrt_rn_f32_slowpath
        .type           $__internal_0_$__cuda_sm20_sqrt_rn_f32_slowpath,@function
        .size           $__internal_0_$__cuda_sm20_sqrt_rn_f32_slowpath,(.L_x_6 - $__internal_0_$__cuda_sm20_sqrt_rn_f32_slowpath)
$__internal_0_$__cuda_sm20_sqrt_rn_f32_slowpath:
[----:B------:R-:W-:-:S13]  /*0150*/  LOP3.LUT P0, RZ, R0, 0x7fffffff, RZ, 0xc0, !PT ;  /* 0x7fffffff00ff7812 */ /* 0x000fda000780c0ff */
[----:B------:R-:W-:Y:S01]  /*0160*/  @!P0 MOV R2, R0 ;  /* 0x0000000000028202 */ /* 0x000fe20000000f00 */
[----:B------:R-:W-:Y:S06]  /*0170*/  @!P0 BRA `(.L_x_3) ;  /* 0x0000000000408947 */ /* 0x000fec0003800000 */
[----:B------:R-:W-:-:S13]  /*0180*/  FSETP.GEU.FTZ.AND P0, PT, R0, RZ, PT ;  /* 0x000000ff0000720b */ /* 0x000fda0003f1e000 */
[----:B------:R-:W-:Y:S01]  /*0190*/  @!P0 MOV R2, 0x7fffffff ;  /* 0x7fffffff00028802 */ /* 0x000fe20000000f00 */
[----:B------:R-:W-:Y:S06]  /*01a0*/  @!P0 BRA `(.L_x_3) ;  /* 0x0000000000348947 */ /* 0x000fec0003800000 */
[----:B------:R-:W-:-:S13]  /*01b0*/  FSETP.GTU.FTZ.AND P0, PT, |R0|, +INF , PT ;  /* 0x7f8000000000780b */ /* 0x000fda0003f1c200 */
[----:B------:R-:W-:Y:S01]  /*01c0*/  @P0 FADD.FTZ R2, R0, 1 ;  /* 0x3f80000000020421 */ /* 0x000fe20000010000 */
[----:B------:R-:W-:Y:S06]  /*01d0*/  @P0 BRA `(.L_x_3) ;  /* 0x0000000000280947 */ /* 0x000fec0003800000 */
[----:B------:R-:W-:-:S13]  /*01e0*/  FSETP.NEU.FTZ.AND P0, PT, |R0|, +INF , PT ;  /* 0x7f8000000000780b */ /* 0x000fda0003f1d200 */
[----:B------:R-:W-:-:S04]  /*01f0*/  @P0 FFMA R3, R0, 1.84467440737095516160e+19, RZ ;  /* 0x5f80000000030823 */ /* 0x000fc800000000ff */
[----:B------:R-:W0:Y:S02]  /*0200*/  @P0 MUFU.RSQ R2, R3 ;  /* 0x0000000300020308 */ /* 0x000e240000001400 */
[----:B0-----:R-:W-:Y:S01]  /*0210*/  @P0 FMUL.FTZ R4, R3, R2 ;  /* 0x0000000203040220 */ /* 0x001fe20000410000 */
[----:B------:R-:W-:Y:S01]  /*0220*/  @P0 FMUL.FTZ R6, R2, 0.5 ;  /* 0x3f00000002060820 */ /* 0x000fe20000410000 */
[----:B------:R-:W-:Y:S02]  /*0230*/  @!P0 MOV R2, R0 ;  /* 0x0000000000028202 */ /* 0x000fe40000000f00 */
[----:B------:R-:W-:-:S04]  /*0240*/  @P0 FADD.FTZ R5, -R4, -RZ ;  /* 0x800000ff04050221 */ /* 0x000fc80000010100 */
[----:B------:R-:W-:-:S04]  /*0250*/  @P0 FFMA R5, R4, R5, R3 ;  /* 0x0000000504050223 */ /* 0x000fc80000000003 */
[----:B------:R-:W-:-:S04]  /*0260*/  @P0 FFMA R5, R5, R6, R4 ;  /* 0x0000000605050223 */ /* 0x000fc80000000004 */
[----:B------:R-:W-:-:S07]  /*0270*/  @P0 FMUL.FTZ R2, R5, 2.3283064365386962891e-10 ;  /* 0x2f80000005020820 */ /* 0x000fce0000410000 */
.L_x_3:
[----:B------:R-:W-:Y:S01]  /*0280*/  HFMA2 R3, -RZ, RZ, 0, 0 ;  /* 0x00000000ff037431 */ /* 0x000fe200000001ff */
[----:B------:R-:W-:Y:S02]  /*0290*/  MOV R5, R2 ;  /* 0x0000000200057202 */ /* 0x000fe40000000f00 */
[----:B------:R-:W-:-:S04]  /*02a0*/  MOV R2, R8 ;  /* 0x0000000800027202 */ /* 0x000fc80000000f00 */
[----:B------:R-:W-:Y:S05]  /*02b0*/  RET.REL.NODEC R2 `(_Z5ssqrtPf) ;  /* 0xfffffffc02507950 */ /* 0x000fea0003c3ffff */
.L_x_4:
[----:B------:R-:W-:-:S00]  /*02c0*/  BRA `(.L_x_4) ;  /* 0xfffffffc00fc7947 */ /* 0x000fc0000383ffff */
[----:B------:R-:W-:-:S00]  /*02d0*/  NOP ;  /* 0x0000000000007918 */ /* 0x000fc00000000000 */
        /* <DEDUP_REMOVED lines=10> */
.L_x_6:


//--------------------- .text._Z6simplePf         --------------------------
	.section	.text._Z6simplePf,"ax",@progbits
	.align	128
        .global         _Z6simplePf
        .type           _Z6simplePf,@function
        .size           _Z6simplePf,(.L_x_8 - _Z6simplePf)
        .other          _Z6simplePf,@"STO_CUDA_ENTRY STV_DEFAULT"
_Z6simplePf:
.text._Z6simplePf:
[----:B------:R-:W-:Y:S01]  /*0000*/  LDC R1, c[0x0][0x37c] ;  /* 0x0000df00ff017b82 */ /* 0x000fe20000000800 */
[----:B------:R-:W0:Y:S07]  /*0010*/  S2R R5, SR_TID.X ;  /* 0x0000000000057919 */ /* 0x000e2e0000002100 */
[----:B------:R-:W0:Y:S01]  /*0020*/  LDC.64 R2, c[0x0][0x380] ;  /* 0x0000e000ff027b82 */ /* 0x000e220000000a00 */
[----:B------:R-:W1:Y:S01]  /*0030*/  LDCU.64 UR4, c[0x0][0x358] ;  /* 0x00006b00ff0477ac */ /* 0x000e620008000a00 */
[----:B0-----:R-:W-:Y:S01]  /*0040*/  IMAD.WIDE.U32 R2, R5, 0x4, R2 ;  /* 0x0000000405027825 */ /* 0x001fe200078e0002 */
[----:B------:R-:W-:-:S05]  /*0050*/  I2FP.F32.U32 R5, R5 ;  /* 0x0000000500057245 */ /* 0x000fca0000201000 */
[----:B-1----:R-:W-:Y:S01]  /*0060*/  STG.E desc[UR4][R2.64], R5 ;  /* 0x0000000502007986 */ /* 0x002fe2000c101904 */
[----:B------:R-:W-:Y:S05]  /*0070*/  EXIT ;  /* 0x000000000000794d */ /* 0x000fea0003800000 */
.L_x_5:
        /* <DEDUP_REMOVED lines=16> */
.L_x_8:


//--------------------- .nv.shared.reserved.0     --------------------------
	.section	.nv.shared.reserved.0,"aw",@nobits
	.weak		__nv_reservedSMEM_offset_0_alias
	.size		__nv_reservedSMEM_offset_0_alias, 0, 64
	.other		__nv_reservedSMEM_offset_0_alias,@"STO_CUDA_RESERVED_SHARED STV_DEFAULT"
__nv_reservedSMEM_offset_0_alias:
	.zero		0
	.zero		64


//--------------------- .nv.constant0._Z5ssqrtPf  --------------------------
	.section	.nv.constant0._Z5ssqrtPf,"a",@progbits
	.sectionflags	@""
	.align	4
.nv.constant0._Z5ssqrtPf:
	.zero		904


//--------------------- .nv.constant0._Z6simplePf --------------------------
	.section	.nv.constant0._Z6simplePf,"a",@progbits
	.sectionflags	@""
	.align	4
.nv.constant0._Z6simplePf:
	.zero		904


//--------------------- SYMBOLS --------------------------

	.type		.nv.reservedSmem.offset0,@object
	.size		.nv.reservedSmem.offset0,0x4
